	.headerflags	@"EF_CUDA_TEXMODE_UNIFIED EF_CUDA_64BIT_ADDRESS EF_CUDA_ACCELERATORS EF_CUDA_SM90 EF_CUDA_VIRTUAL_SM(EF_CUDA_SM90)"
	.elftype	@"ET_EXEC"


//--------------------- .nv.info                  --------------------------
	.section	.nv.info,"",@"SHT_CUDA_INFO"
	.align	4


	//----- nvinfo : EIATTR_REGCOUNT
	.align		4
        /*0000*/ 	.byte	0x04, 0x2f
        /*0002*/ 	.short	(.L_1 - .L_0)
	.align		4
.L_0:
        /*0004*/ 	.word	index@(triton_poi_fused_add_cat_6)
        /*0008*/ 	.word	0x00000020


	//----- nvinfo : EIATTR_MIN_STACK_SIZE
	.align		4
.L_1:
        /*000c*/ 	.byte	0x04, 0x12
        /*000e*/ 	.short	(.L_3 - .L_2)
	.align		4
.L_2:
        /*0010*/ 	.word	index@(triton_poi_fused_add_cat_6)
        /*0014*/ 	.word	0x00000000


	//----- nvinfo : EIATTR_FRAME_SIZE
	.align		4
.L_3:
        /*0018*/ 	.byte	0x04, 0x11
        /*001a*/ 	.short	(.L_5 - .L_4)
	.align		4
.L_4:
        /*001c*/ 	.word	index@(triton_poi_fused_add_cat_6)
        /*0020*/ 	.word	0x00000000


	//----- nvinfo : EIATTR_MIN_STACK_SIZE
	.align		4
.L_5:
        /*0024*/ 	.byte	0x04, 0x12
        /*0026*/ 	.short	(.L_7 - .L_6)
	.align		4
.L_6:
        /*0028*/ 	.word	index@(triton_poi_fused_add_cat_6)
        /*002c*/ 	.word	0x00000000
.L_7:


//--------------------- .nv.info.triton_poi_fused_add_cat_6 --------------------------
	.section	.nv.info.triton_poi_fused_add_cat_6,"",@"SHT_CUDA_INFO"
	.sectionflags	@""
	.align	4


	//----- nvinfo : EIATTR_CUDA_API_VERSION
	.align		4
        /*0000*/ 	.byte	0x04, 0x37
        /*0002*/ 	.short	(.L_9 - .L_8)
.L_8:
        /*0004*/ 	.word	0x0000007c


	//----- nvinfo : EIATTR_KPARAM_INFO
	.align		4
.L_9:
        /*0008*/ 	.byte	0x04, 0x17
        /*000a*/ 	.short	(.L_11 - .L_10)
.L_10:
        /*000c*/ 	.word	0x00000000
        /*0010*/ 	.short	0x0004
        /*0012*/ 	.short	0x0020
        /*0014*/ 	.byte	0x00, 0xf0, 0x11, 0x00


	//----- nvinfo : EIATTR_KPARAM_INFO
	.align		4
.L_11:
        /*0018*/ 	.byte	0x04, 0x17
        /*001a*/ 	.short	(.L_13 - .L_12)
.L_12:
        /*001c*/ 	.word	0x00000000
        /*0020*/ 	.short	0x0003
        /*0022*/ 	.short	0x0018
        /*0024*/ 	.byte	0x00, 0xf4, 0x21, 0x00


	//----- nvinfo : EIATTR_KPARAM_INFO
	.align		4
.L_13:
        /*0028*/ 	.byte	0x04, 0x17
        /*002a*/ 	.short	(.L_15 - .L_14)
.L_14:
        /*002c*/ 	.word	0x00000000
        /*0030*/ 	.short	0x0002
        /*0032*/ 	.short	0x0010
        /*0034*/ 	.byte	0x00, 0xf4, 0x21, 0x00


	//----- nvinfo : EIATTR_KPARAM_INFO
	.align		4
.L_15:
        /*0038*/ 	.byte	0x04, 0x17
        /*003a*/ 	.short	(.L_17 - .L_16)
.L_16:
        /*003c*/ 	.word	0x00000000
        /*0040*/ 	.short	0x0001
        /*0042*/ 	.short	0x0008
        /*0044*/ 	.byte	0x00, 0xf4, 0x21, 0x00


	//----- nvinfo : EIATTR_KPARAM_INFO
	.align		4
.L_17:
        /*0048*/ 	.byte	0x04, 0x17
        /*004a*/ 	.short	(.L_19 - .L_18)
.L_18:
        /*004c*/ 	.word	0x00000000
        /*0050*/ 	.short	0x0000
        /*0052*/ 	.short	0x0000
        /*0054*/ 	.byte	0x00, 0xf4, 0x21, 0x00


	//----- nvinfo : EIATTR_SPARSE_MMA_MASK
	.align		4
.L_19:
        /*0058*/ 	.byte	0x03, 0x50
        /*005a*/ 	.short	0x0000


	//----- nvinfo : EIATTR_MAXREG_COUNT
	.align		4
        /*005c*/ 	.byte	0x03, 0x1b
        /*005e*/ 	.short	0x00ff


	//----- nvinfo : EIATTR_EXIT_INSTR_OFFSETS
	.align		4
        /*0060*/ 	.byte	0x04, 0x1c
        /*0062*/ 	.short	(.L_21 - .L_20)


	//   ....[0]....
.L_20:
        /*0064*/ 	.word	0x00000850


	//----- nvinfo : EIATTR_REQNTID
	.align		4
.L_21:
        /*0068*/ 	.byte	0x04, 0x10
        /*006a*/ 	.short	(.L_23 - .L_22)
.L_22:
        /*006c*/ 	.word	0x00000080
        /*0070*/ 	.word	0x00000001
        /*0074*/ 	.word	0x00000001


	//----- nvinfo : EIATTR_CBANK_PARAM_SIZE
	.align		4
.L_23:
        /*0078*/ 	.byte	0x03, 0x19
        /*007a*/ 	.short	0x0024


	//----- nvinfo : EIATTR_PARAM_CBANK
	.align		4
        /*007c*/ 	.byte	0x04, 0x0a
        /*007e*/ 	.short	(.L_25 - .L_24)
	.align		4
.L_24:
        /*0080*/ 	.word	index@(.nv.constant0.triton_poi_fused_add_cat_6)
        /*0084*/ 	.short	0x0210
        /*0086*/ 	.short	0x0024


	//----- nvinfo : EIATTR_SW_WAR
	.align		4
.L_25:
        /*0088*/ 	.byte	0x04, 0x36
        /*008a*/ 	.short	(.L_27 - .L_26)
.L_26:
        /*008c*/ 	.word	0x00000008
.L_27:


//--------------------- .nv.callgraph             --------------------------
	.section	.nv.callgraph,"",@"SHT_CUDA_CALLGRAPH"
	.align	4
	.sectionentsize	8
	.align		4
        /*0000*/ 	.word	0x00000000
	.align		4
        /*0004*/ 	.word	0xffffffff
	.align		4
        /*0008*/ 	.word	0x00000000
	.align		4
        /*000c*/ 	.word	0xfffffffe
	.align		4
        /*0010*/ 	.word	0x00000000
	.align		4
        /*0014*/ 	.word	0xfffffffd
	.align		4
        /*0018*/ 	.word	0x00000000
	.align		4
        /*001c*/ 	.word	0xfffffffc


//--------------------- .text.triton_poi_fused_add_cat_6 --------------------------
	.section	.text.triton_poi_fused_add_cat_6,"ax",@progbits
	.align	128
        .global         triton_poi_fused_add_cat_6
        .type           triton_poi_fused_add_cat_6,@function
        .size           triton_poi_fused_add_cat_6,(.L_x_1 - triton_poi_fused_add_cat_6)
        .other          triton_poi_fused_add_cat_6,@"STO_CUDA_ENTRY STV_DEFAULT"
triton_poi_fused_add_cat_6:
.text.triton_poi_fused_add_cat_6:
[----:B------:R-:W-:Y:S01]  /*0000*/  LDC R1, c[0x0][0x28] ;  /* 0x00000a00ff017b82 */ /* 0x000fe20000000800 */
[----:B------:R-:W1:Y:S07]  /*0010*/  S2R R0, SR_TID.X ;  /* 0x0000000000007919 */ /* 0x000e6e0000002100 */
[----:B------:R-:W2:Y:S01]  /*0020*/  LDC.64 R28, c[0x0][0x218] ;  /* 0x00008600ff1c7b82 */ /* 0x000ea20000000a00 */
[----:B------:R-:W-:Y:S01]  /*0030*/  ULDC.64 UR8, c[0x0][0x228] ;  /* 0x00008a0000087ab9 */ /* 0x000fe20000000a00 */
[----:B------:R-:W-:Y:S01]  /*0040*/  ULDC.64 UR6, c[0x0][0x220] ;  /* 0x0000880000067ab9 */ /* 0x000fe20000000a00 */
[----:B------:R-:W3:Y:S01]  /*0050*/  S2R R5, SR_CTAID.X ;  /* 0x0000000000057919 */ /* 0x000ee20000002500 */
[----:B------:R-:W-:-:S02]  /*0060*/  CS2R R12, SRZ ;  /* 0x00000000000c7805 */ /* 0x000fc4000001ff00 */
[----:B------:R-:W-:Y:S02]  /*0070*/  CS2R R14, SRZ ;  /* 0x00000000000e7805 */ /* 0x000fe4000001ff00 */
[----:B------:R-:W-:Y:S01]  /*0080*/  CS2R R10, SRZ ;  /* 0x00000000000a7805 */ /* 0x000fe2000001ff00 */
[----:B------:R-:W-:Y:S01]  /*0090*/  ULDC.64 UR4, c[0x0][0x208] ;  /* 0x0000820000047ab9 */ /* 0x000fe20000000a00 */
[----:B-1----:R-:W-:Y:S01]  /*00a0*/  IMAD.SHL.U32 R0, R0, 0x4, RZ ;  /* 0x0000000400007824 */ /* 0x002fe200078e00ff */
[----:B---3--:R-:W-:-:S04]  /*00b0*/  SHF.R.S32.HI R3, RZ, 0x15, R5 ;  /* 0x00000015ff037819 */ /* 0x008fc80000011405 */
[----:B------:R-:W-:Y:S02]  /*00c0*/  LOP3.LUT R0, R0, 0x1fc, RZ, 0xc0, !PT ;  /* 0x000001fc00007812 */ /* 0x000fe400078ec0ff */
[----:B------:R-:W-:-:S03]  /*00d0*/  SGXT R3, R3, 0x1 ;  /* 0x000000010303781a */ /* 0x000fc60000000200 */
[----:B------:R-:W-:-:S05]  /*00e0*/  IMAD R0, R5, 0x400, R0 ;  /* 0x0000040005007824 */ /* 0x000fca00078e0200 */
[CC--:B------:R-:W-:Y:S02]  /*00f0*/  LEA.HI R2, R3.reuse, R0.reuse, RZ, 0xa ;  /* 0x0000000003027211 */ /* 0x0c0fe400078f50ff */
[----:B------:R-:W-:Y:S02]  /*0100*/  LEA.HI R6, R3, R0, RZ, 0x11 ;  /* 0x0000000003067211 */ /* 0x000fe400078f88ff */
[----:B------:R-:W-:Y:S02]  /*0110*/  SHF.R.S32.HI R4, RZ, 0xa, R2 ;  /* 0x0000000aff047819 */ /* 0x000fe40000011402 */
[----:B------:R-:W-:Y:S02]  /*0120*/  LOP3.LUT R7, R2, 0xfffffc00, RZ, 0xc0, !PT ;  /* 0xfffffc0002077812 */ /* 0x000fe400078ec0ff */
[----:B------:R-:W-:Y:S02]  /*0130*/  LEA.HI R5, R4, R4, RZ, 0x7 ;  /* 0x0000000404057211 */ /* 0x000fe400078f38ff */
[----:B------:R-:W-:Y:S01]  /*0140*/  LOP3.LUT R9, R6, 0xfffe0000, RZ, 0xc0, !PT ;  /* 0xfffe000006097812 */ /* 0x000fe200078ec0ff */
[----:B------:R-:W-:Y:S01]  /*0150*/  IMAD.IADD R7, R0, 0x1, -R7 ;  /* 0x0000000100077824 */ /* 0x000fe200078e0a07 */
[----:B------:R-:W-:-:S02]  /*0160*/  LOP3.LUT R5, R5, 0xffffff80, RZ, 0xc0, !PT ;  /* 0xffffff8005057812 */ /* 0x000fc400078ec0ff */
[----:B------:R-:W-:Y:S01]  /*0170*/  SHF.R.S32.HI R6, RZ, 0x11, R6 ;  /* 0x00000011ff067819 */ /* 0x000fe20000011406 */
[----:B------:R-:W-:Y:S02]  /*0180*/  IMAD.IADD R9, R0, 0x1, -R9 ;  /* 0x0000000100097824 */ /* 0x000fe400078e0a09 */
[----:B------:R-:W-:Y:S02]  /*0190*/  IMAD.IADD R5, R4, 0x1, -R5 ;  /* 0x0000000104057824 */ /* 0x000fe400078e0a05 */
[C---:B------:R-:W-:Y:S02]  /*01a0*/  IMAD R7, R6.reuse, 0x8000, R7 ;  /* 0x0000800006077824 */ /* 0x040fe400078e0207 */
[C---:B------:R-:W-:Y:S01]  /*01b0*/  IMAD.SHL.U32 R2, R5.reuse, 0x400, RZ ;  /* 0x0000040005027824 */ /* 0x040fe200078e00ff */
[----:B------:R-:W-:Y:S01]  /*01c0*/  LOP3.LUT R4, R5, 0xffffffe0, RZ, 0xc0, !PT ;  /* 0xffffffe005047812 */ /* 0x000fe200078ec0ff */
[----:B------:R-:W-:Y:S01]  /*01d0*/  IMAD R21, R6, 0x10000, R9 ;  /* 0x0001000006157824 */ /* 0x000fe200078e0209 */
[----:B------:R-:W-:-:S02]  /*01e0*/  SHF.R.S32.HI R9, RZ, 0x1f, R7 ;  /* 0x0000001fff097819 */ /* 0x000fc40000011407 */
[----:B------:R-:W-:Y:S01]  /*01f0*/  IADD3 R7, P3, R2, R7, RZ ;  /* 0x0000000702077210 */ /* 0x000fe20007f7e0ff */
[----:B--2---:R-:W-:Y:S01]  /*0200*/  IMAD.WIDE R20, R21, 0x4, R28 ;  /* 0x0000000415147825 */ /* 0x004fe200078e021c */
[----:B------:R-:W-:Y:S02]  /*0210*/  ISETP.GT.AND P1, PT, R5, 0x5f, PT ;  /* 0x0000005f0500780c */ /* 0x000fe40003f24270 */
[----:B------:R-:W-:Y:S01]  /*0220*/  ISETP.NE.AND P2, PT, R4, 0x40, PT ;  /* 0x000000400400780c */ /* 0x000fe20003f45270 */
[----:B------:R-:W-:Y:S01]  /*0230*/  IMAD.SHL.U32 R22, R7, 0x4, RZ ;  /* 0x0000000407167824 */ /* 0x000fe200078e00ff */
[----:B------:R-:W-:Y:S02]  /*0240*/  LEA.HI.X.SX32 R2, R2, R9, 0x1, P3 ;  /* 0x0000000902027211 */ /* 0x000fe400018f0eff */
[----:B------:R-:W-:Y:S02]  /*0250*/  CS2R R8, SRZ ;  /* 0x0000000000087805 */ /* 0x000fe4000001ff00 */
[----:B------:R-:W-:-:S02]  /*0260*/  ISETP.GE.AND P0, PT, R5, 0x40, PT ;  /* 0x000000400500780c */ /* 0x000fc40003f06270 */
[----:B------:R-:W-:Y:S02]  /*0270*/  CS2R R4, SRZ ;  /* 0x0000000000047805 */ /* 0x000fe4000001ff00 */
[----:B------:R-:W-:Y:S02]  /*0280*/  IADD3 R18, P4, R22, UR8, RZ ;  /* 0x0000000816127c10 */ /* 0x000fe4000ff9e0ff */
[----:B------:R-:W-:Y:S02]  /*0290*/  SHF.L.U64.HI R2, R7, 0x2, R2 ;  /* 0x0000000207027819 */ /* 0x000fe40000010202 */
[----:B------:R-:W-:Y:S02]  /*02a0*/  CS2R R6, SRZ ;  /* 0x0000000000067805 */ /* 0x000fe4000001ff00 */
[----:B------:R-:W-:Y:S02]  /*02b0*/  IADD3 R22, P3, R22, UR6, RZ ;  /* 0x0000000616167c10 */ /* 0x000fe4000ff7e0ff */
[----:B------:R-:W-:-:S02]  /*02c0*/  IADD3.X R19, R2, UR9, RZ, P4, !PT ;  /* 0x0000000902137c10 */ /* 0x000fc4000a7fe4ff */
[----:B------:R-:W-:-:S03]  /*02d0*/  IADD3.X R23, R2, UR7, RZ, P3, !PT ;  /* 0x0000000702177c10 */ /* 0x000fc60009ffe4ff */
[----:B------:R1:W2:Y:S04]  /*02e0*/  @P1 LDG.E.128 R12, desc[UR4][R18.64+-0x60000] ;  /* 0xfa000004120c1981 */ /* 0x0002a8000c1e1d00 */
[----:B------:R-:W3:Y:S04]  /*02f0*/  @!P2 LDG.E.128 R8, desc[UR4][R22.64+-0x40000] ;  /* 0xfc0000041608a981 */ /* 0x000ee8000c1e1d00 */
[----:B------:R4:W5:Y:S01]  /*0300*/  @!P0 LDG.E.128 R4, desc[UR4][R20.64] ;  /* 0x0000000414048981 */ /* 0x000962000c1e1d00 */
[----:B------:R-:W-:-:S05]  /*0310*/  VIADD R16, R0, 0x200 ;  /* 0x0000020000107836 */ /* 0x000fca0000000000 */
[----:B------:R-:W-:-:S04]  /*0320*/  LEA.HI R2, R3, R16, RZ, 0xa ;  /* 0x0000001003027211 */ /* 0x000fc800078f50ff */
[----:B------:R-:W-:Y:S02]  /*0330*/  SHF.R.S32.HI R17, RZ, 0xa, R2 ;  /* 0x0000000aff117819 */ /* 0x000fe40000011402 */
[----:B------:R-:W-:Y:S02]  /*0340*/  LEA.HI R25, R3, R16, RZ, 0x11 ;  /* 0x0000001003197211 */ /* 0x000fe400078f88ff */
[----:B------:R-:W-:Y:S02]  /*0350*/  LEA.HI R24, R17, R17, RZ, 0x7 ;  /* 0x0000001111187211 */ /* 0x000fe400078f38ff */
[----:B------:R-:W-:Y:S02]  /*0360*/  LOP3.LUT R3, R2, 0xfffffc00, RZ, 0xc0, !PT ;  /* 0xfffffc0002037812 */ /* 0x000fe400078ec0ff */
[----:B------:R-:W-:Y:S02]  /*0370*/  LOP3.LUT R2, R24, 0xffffff80, RZ, 0xc0, !PT ;  /* 0xffffff8018027812 */ /* 0x000fe400078ec0ff */
[----:B------:R-:W-:Y:S01]  /*0380*/  SHF.R.S32.HI R27, RZ, 0x11, R25 ;  /* 0x00000011ff1b7819 */ /* 0x000fe20000011419 */
[----:B-1----:R-:W-:-:S02]  /*0390*/  IMAD.IADD R18, R16, 0x1, -R3 ;  /* 0x0000000110127824 */ /* 0x002fc400078e0a03 */
[----:B------:R-:W-:Y:S02]  /*03a0*/  IMAD.IADD R2, R17, 0x1, -R2 ;  /* 0x0000000111027824 */ /* 0x000fe400078e0a02 */
[----:B------:R-:W-:Y:S02]  /*03b0*/  IMAD R18, R27, 0x8000, R18 ;  /* 0x000080001b127824 */ /* 0x000fe400078e0212 */
[----:B------:R-:W-:-:S03]  /*03c0*/  IMAD.SHL.U32 R3, R2, 0x400, RZ ;  /* 0x0000040002037824 */ /* 0x000fc600078e00ff */
[----:B----4-:R-:W-:Y:S02]  /*03d0*/  SHF.R.S32.HI R20, RZ, 0x1f, R18 ;  /* 0x0000001fff147819 */ /* 0x010fe40000011412 */
[----:B------:R-:W-:-:S04]  /*03e0*/  IADD3 R18, P3, R3, R18, RZ ;  /* 0x0000001203127210 */ /* 0x000fc80007f7e0ff */
[----:B------:R-:W-:Y:S02]  /*03f0*/  LEA.HI.X.SX32 R3, R3, R20, 0x1, P3 ;  /* 0x0000001403037211 */ /* 0x000fe400018f0eff */
[----:B------:R-:W-:Y:S02]  /*0400*/  LOP3.LUT R25, R25, 0xfffe0000, RZ, 0xc0, !PT ;  /* 0xfffe000019197812 */ /* 0x000fe400078ec0ff */
[----:B------:R-:W-:Y:S02]  /*0410*/  SHF.L.U64.HI R22, R18, 0x2, R3 ;  /* 0x0000000212167819 */ /* 0x000fe40000010203 */
[----:B------:R-:W-:Y:S01]  /*0420*/  LOP3.LUT R3, R2, 0xffffffe0, RZ, 0xc0, !PT ;  /* 0xffffffe002037812 */ /* 0x000fe200078ec0ff */
[----:B------:R-:W-:-:S03]  /*0430*/  IMAD.SHL.U32 R24, R18, 0x4, RZ ;  /* 0x0000000412187824 */ /* 0x000fc600078e00ff */
[----:B------:R-:W-:Y:S01]  /*0440*/  ISETP.NE.AND P5, PT, R3, 0x40, PT ;  /* 0x000000400300780c */ /* 0x000fe20003fa5270 */
[----:B------:R-:W-:Y:S01]  /*0450*/  IMAD.IADD R16, R16, 0x1, -R25 ;  /* 0x0000000110107824 */ /* 0x000fe200078e0a19 */
[----:B------:R-:W-:Y:S02]  /*0460*/  IADD3 R20, P6, R24, UR6, RZ ;  /* 0x0000000618147c10 */ /* 0x000fe4000ffde0ff */
[----:B------:R-:W-:Y:S02]  /*0470*/  CS2R R18, SRZ ;  /* 0x0000000000127805 */ /* 0x000fe4000001ff00 */
[----:B------:R-:W-:Y:S01]  /*0480*/  ISETP.GT.AND P4, PT, R2, 0x5f, PT ;  /* 0x0000005f0200780c */ /* 0x000fe20003f84270 */
[----:B------:R-:W-:Y:S01]  /*0490*/  IMAD R27, R27, 0x10000, R16 ;  /* 0x000100001b1b7824 */ /* 0x000fe200078e0210 */
[----:B------:R-:W-:Y:S02]  /*04a0*/  CS2R R16, SRZ ;  /* 0x0000000000107805 */ /* 0x000fe4000001ff00 */
[----:B------:R-:W-:-:S02]  /*04b0*/  IADD3.X R21, R22, UR7, RZ, P6, !PT ;  /* 0x0000000716157c10 */ /* 0x000fc4000b7fe4ff */
[----:B------:R-:W-:Y:S02]  /*04c0*/  IADD3 R24, P6, R24, UR8, RZ ;  /* 0x0000000818187c10 */ /* 0x000fe4000ffde0ff */
[----:B------:R-:W-:Y:S02]  /*04d0*/  ISETP.GE.AND P3, PT, R2, 0x40, PT ;  /* 0x000000400200780c */ /* 0x000fe40003f66270 */
[----:B------:R-:W-:Y:S01]  /*04e0*/  IADD3.X R25, R22, UR9, RZ, P6, !PT ;  /* 0x0000000916197c10 */ /* 0x000fe2000b7fe4ff */
[----:B------:R1:W4:Y:S01]  /*04f0*/  @!P5 LDG.E.128 R16, desc[UR4][R20.64+-0x40000] ;  /* 0xfc0000041410d981 */ /* 0x000322000c1e1d00 */
[----:B------:R-:W-:Y:S01]  /*0500*/  IMAD.WIDE R28, R27, 0x4, R28 ;  /* 0x000000041b1c7825 */ /* 0x000fe200078e021c */
[----:B------:R-:W-:Y:S02]  /*0510*/  CS2R R26, SRZ ;  /* 0x00000000001a7805 */ /* 0x000fe4000001ff00 */
[----:B-1----:R-:W-:Y:S02]  /*0520*/  CS2R R20, SRZ ;  /* 0x0000000000147805 */ /* 0x002fe4000001ff00 */
[----:B--2---:R-:W-:-:S02]  /*0530*/  SEL R23, R12, RZ, P1 ;  /* 0x000000ff0c177207 */ /* 0x004fc40000800000 */
[----:B---3--:R-:W-:Y:S02]  /*0540*/  SEL R8, R8, RZ, !P2 ;  /* 0x000000ff08087207 */ /* 0x008fe40005000000 */
[----:B-----5:R-:W-:Y:S02]  /*0550*/  SEL R3, R4, RZ, !P0 ;  /* 0x000000ff04037207 */ /* 0x020fe40004000000 */
[----:B------:R-:W-:Y:S02]  /*0560*/  @P0 SEL R3, R8, R23, !P2 ;  /* 0x0000001708030207 */ /* 0x000fe40005000000 */
[----:B------:R-:W-:-:S06]  /*0570*/  CS2R R22, SRZ ;  /* 0x0000000000167805 */ /* 0x000fcc000001ff00 */
[----:B------:R1:W2:Y:S02]  /*0580*/  @P4 LDG.E.128 R20, desc[UR4][R24.64+-0x60000] ;  /* 0xfa00000418144981 */ /* 0x0002a4000c1e1d00 */
[----:B-1----:R-:W-:-:S06]  /*0590*/  CS2R R24, SRZ ;  /* 0x0000000000187805 */ /* 0x002fcc000001ff00 */
[----:B------:R1:W3:Y:S02]  /*05a0*/  @!P3 LDG.E.128 R24, desc[UR4][R28.64] ;  /* 0x000000041c18b981 */ /* 0x0002e4000c1e1d00 */
[----:B-1----:R-:W1:Y:S01]  /*05b0*/  LDC.64 R28, c[0x0][0x210] ;  /* 0x00008400ff1c7b82 */ /* 0x002e620000000a00 */
[----:B------:R-:W-:Y:S02]  /*05c0*/  SEL R4, R13, RZ, P1 ;  /* 0x000000ff0d047207 */ /* 0x000fe40000800000 */
[----:B------:R-:W-:Y:S02]  /*05d0*/  SEL R9, R9, RZ, !P2 ;  /* 0x000000ff09097207 */ /* 0x000fe40005000000 */
[----:B------:R-:W-:Y:S02]  /*05e0*/  SEL R8, R11, RZ, !P2 ;  /* 0x000000ff0b087207 */ /* 0x000fe40005000000 */
[----:B------:R-:W-:Y:S02]  /*05f0*/  SEL R14, R14, RZ, P1 ;  /* 0x000000ff0e0e7207 */ /* 0x000fe40000800000 */
[----:B------:R-:W-:-:S02]  /*0600*/  SEL R15, R15, RZ, P1 ;  /* 0x000000ff0f0f7207 */ /* 0x000fc40000800000 */
[----:B------:R-:W-:Y:S02]  /*0610*/  SEL R13, R6, RZ, !P0 ;  /* 0x000000ff060d7207 */ /* 0x000fe40004000000 */
[----:B------:R-:W-:Y:S02]  /*0620*/  SEL R2, R7, RZ, !P0 ;  /* 0x000000ff07027207 */ /* 0x000fe40004000000 */
[----:B------:R-:W-:Y:S01]  /*0630*/  @P0 SEL R2, R8, R15, !P2 ;  /* 0x0000000f08020207 */ /* 0x000fe20005000000 */
[----:B-1----:R-:W-:Y:S01]  /*0640*/  IMAD.WIDE R28, R0, 0x4, R28 ;  /* 0x00000004001c7825 */ /* 0x002fe200078e021c */
[----:B------:R-:W-:Y:S02]  /*0650*/  SEL R0, R5, RZ, !P0 ;  /* 0x000000ff05007207 */ /* 0x000fe40004000000 */
[----:B------:R-:W-:Y:S02]  /*0660*/  SEL R5, R10, RZ, !P2 ;  /* 0x000000ff0a057207 */ /* 0x000fe40005000000 */
[----:B------:R-:W-:-:S02]  /*0670*/  @P0 SEL R0, R9, R4, !P2 ;  /* 0x0000000409000207 */ /* 0x000fc40005000000 */
[----:B------:R-:W-:Y:S01]  /*0680*/  @P0 SEL R13, R5, R14, !P2 ;  /* 0x0000000e050d0207 */ /* 0x000fe20005000000 */
[----:B------:R-:W5:Y:S04]  /*0690*/  LDG.E.128 R8, desc[UR4][R28.64+0x800] ;  /* 0x000800041c087981 */ /* 0x000f68000c1e1d00 */
[----:B------:R-:W5:Y:S01]  /*06a0*/  LDG.E.128 R4, desc[UR4][R28.64] ;  /* 0x000000041c047981 */ /* 0x000f62000c1e1d00 */
[----:B----4-:R-:W-:Y:S02]  /*06b0*/  SEL R17, R17, RZ, !P5 ;  /* 0x000000ff11117207 */ /* 0x010fe40006800000 */
[----:B------:R-:W-:Y:S02]  /*06c0*/  SEL R16, R16, RZ, !P5 ;  /* 0x000000ff10107207 */ /* 0x000fe40006800000 */
[----:B------:R-:W-:-:S02]  /*06d0*/  SEL R18, R18, RZ, !P5 ;  /* 0x000000ff12127207 */ /* 0x000fc40006800000 */
[----:B------:R-:W-:Y:S02]  /*06e0*/  SEL R19, R19, RZ, !P5 ;  /* 0x000000ff13137207 */ /* 0x000fe40006800000 */
[----:B--2---:R-:W-:Y:S02]  /*06f0*/  @P5 SEL R17, R21, RZ, P4 ;  /* 0x000000ff15115207 */ /* 0x004fe40002000000 */
[----:B------:R-:W-:Y:S02]  /*0700*/  @P5 SEL R16, R20, RZ, P4 ;  /* 0x000000ff14105207 */ /* 0x000fe40002000000 */
[----:B------:R-:W-:Y:S02]  /*0710*/  @P5 SEL R18, R22, RZ, P4 ;  /* 0x000000ff16125207 */ /* 0x000fe40002000000 */
[----:B------:R-:W-:Y:S02]  /*0720*/  @P5 SEL R19, R23, RZ, P4 ;  /* 0x000000ff17135207 */ /* 0x000fe40002000000 */
[----:B---3--:R-:W-:-:S02]  /*0730*/  SEL R12, R25, RZ, !P3 ;  /* 0x000000ff190c7207 */ /* 0x008fc40005800000 */
[----:B------:R-:W-:Y:S02]  /*0740*/  SEL R15, R24, RZ, !P3 ;  /* 0x000000ff180f7207 */ /* 0x000fe40005800000 */
[----:B------:R-:W-:Y:S02]  /*0750*/  SEL R21, R26, RZ, !P3 ;  /* 0x000000ff1a157207 */ /* 0x000fe40005800000 */
[----:B------:R-:W-:Y:S02]  /*0760*/  SEL R14, R27, RZ, !P3 ;  /* 0x000000ff1b0e7207 */ /* 0x000fe40005800000 */
[----:B------:R-:W-:Y:S02]  /*0770*/  SEL R12, R12, R17, !P3 ;  /* 0x000000110c0c7207 */ /* 0x000fe40005800000 */
[----:B------:R-:W-:Y:S02]  /*0780*/  SEL R15, R15, R16, !P3 ;  /* 0x000000100f0f7207 */ /* 0x000fe40005800000 */
[----:B------:R-:W-:-:S02]  /*0790*/  SEL R17, R21, R18, !P3 ;  /* 0x0000001215117207 */ /* 0x000fc40005800000 */
[----:B------:R-:W-:Y:S01]  /*07a0*/  SEL R14, R14, R19, !P3 ;  /* 0x000000130e0e7207 */ /* 0x000fe20005800000 */
[----:B-----5:R-:W-:Y:S01]  /*07b0*/  FADD R8, R8, R15 ;  /* 0x0000000f08087221 */ /* 0x020fe20000000000 */
[----:B------:R-:W-:Y:S01]  /*07c0*/  FADD R9, R9, R12 ;  /* 0x0000000c09097221 */ /* 0x000fe20000000000 */
[----:B------:R-:W-:Y:S02]  /*07d0*/  FADD R10, R10, R17 ;  /* 0x000000110a0a7221 */ /* 0x000fe40000000000 */
[----:B------:R-:W-:Y:S01]  /*07e0*/  FADD R11, R11, R14 ;  /* 0x0000000e0b0b7221 */ /* 0x000fe20000000000 */
[----:B------:R-:W-:Y:S01]  /*07f0*/  FADD R4, R4, R3 ;  /* 0x0000000304047221 */ /* 0x000fe20000000000 */
[----:B------:R-:W-:Y:S01]  /*0800*/  FADD R5, R5, R0 ;  /* 0x0000000005057221 */ /* 0x000fe20000000000 */
[----:B------:R-:W-:Y:S01]  /*0810*/  FADD R6, R6, R13 ;  /* 0x0000000d06067221 */ /* 0x000fe20000000000 */
[----:B------:R-:W-:Y:S01]  /*0820*/  FADD R7, R7, R2 ;  /* 0x0000000207077221 */ /* 0x000fe20000000000 */
[----:B------:R-:W-:Y:S04]  /*0830*/  STG.E.128 desc[UR4][R28.64+0x800], R8 ;  /* 0x000800081c007986 */ /* 0x000fe8000c101d04 */
[----:B------:R-:W-:Y:S01]  /*0840*/  STG.E.128 desc[UR4][R28.64], R4 ;  /* 0x000000041c007986 */ /* 0x000fe2000c101d04 */
[----:B------:R-:W-:Y:S05]  /*0850*/  EXIT ;  /* 0x000000000000794d */ /* 0x000fea0003800000 */
.L_x_0:
[----:B------:R-:W-:-:S00]  /*0860*/  BRA `(.L_x_0) ;  /* 0xfffffffc00fc7947 */ /* 0x000fc0000383ffff */
[----:B------:R-:W-:-:S00]  /*0870*/  NOP ;  /* 0x0000000000007918 */ /* 0x000fc00000000000 */
        /* <DEDUP_REMOVED lines=8> */
.L_x_1:


//--------------------- .nv.constant0.triton_poi_fused_add_cat_6 --------------------------
	.section	.nv.constant0.triton_poi_fused_add_cat_6,"a",@progbits
	.sectionflags	@""
	.align	4
.nv.constant0.triton_poi_fused_add_cat_6:
	.zero		564
